	.headerflags	@"EF_CUDA_TEXMODE_UNIFIED EF_CUDA_64BIT_ADDRESS EF_CUDA_ACCELERATORS EF_CUDA_SM90 EF_CUDA_VIRTUAL_SM(EF_CUDA_SM90)"
	.elftype	@"ET_EXEC"


//--------------------- .nv.info                  --------------------------
	.section	.nv.info,"",@"SHT_CUDA_INFO"
	.align	4


	//----- nvinfo : EIATTR_REGCOUNT
	.align		4
        /*0000*/ 	.byte	0x04, 0x2f
        /*0002*/ 	.short	(.L_3 - .L_2)
	.align		4
.L_2:
        /*0004*/ 	.word	index@(triton_poi_fused__native_batch_norm_legit_no_training_add_convolution_34)
        /*0008*/ 	.word	0x0000001a


	//----- nvinfo : EIATTR_MIN_STACK_SIZE
	.align		4
.L_3:
        /*000c*/ 	.byte	0x04, 0x12
        /*000e*/ 	.short	(.L_5 - .L_4)
	.align		4
.L_4:
        /*0010*/ 	.word	index@(triton_poi_fused__native_batch_norm_legit_no_training_add_convolution_34)
        /*0014*/ 	.word	0x00000000


	//----- nvinfo : EIATTR_FRAME_SIZE
	.align		4
.L_5:
        /*0018*/ 	.byte	0x04, 0x11
        /*001a*/ 	.short	(.L_7 - .L_6)
	.align		4
.L_6:
        /*001c*/ 	.word	index@(triton_poi_fused__native_batch_norm_legit_no_training_add_convolution_34)
        /*0020*/ 	.word	0x00000000


	//----- nvinfo : EIATTR_MIN_STACK_SIZE
	.align		4
.L_7:
        /*0024*/ 	.byte	0x04, 0x12
        /*0026*/ 	.short	(.L_9 - .L_8)
	.align		4
.L_8:
        /*0028*/ 	.word	index@(triton_poi_fused__native_batch_norm_legit_no_training_add_convolution_34)
        /*002c*/ 	.word	0x00000000
.L_9:


//--------------------- .nv.info.triton_poi_fused__native_batch_norm_legit_no_training_add_convolution_34 --------------------------
	.section	.nv.info.triton_poi_fused__native_batch_norm_legit_no_training_add_convolution_34,"",@"SHT_CUDA_INFO"
	.sectionflags	@""
	.align	4


	//----- nvinfo : EIATTR_CUDA_API_VERSION
	.align		4
        /*0000*/ 	.byte	0x04, 0x37
        /*0002*/ 	.short	(.L_11 - .L_10)
.L_10:
        /*0004*/ 	.word	0x0000007c


	//----- nvinfo : EIATTR_KPARAM_INFO
	.align		4
.L_11:
        /*0008*/ 	.byte	0x04, 0x17
        /*000a*/ 	.short	(.L_13 - .L_12)
.L_12:
        /*000c*/ 	.word	0x00000000
        /*0010*/ 	.short	0x0008
        /*0012*/ 	.short	0x0040
        /*0014*/ 	.byte	0x00, 0xf0, 0x11, 0x00


	//----- nvinfo : EIATTR_KPARAM_INFO
	.align		4
.L_13:
        /*0018*/ 	.byte	0x04, 0x17
        /*001a*/ 	.short	(.L_15 - .L_14)
.L_14:
        /*001c*/ 	.word	0x00000000
        /*0020*/ 	.short	0x0007
        /*0022*/ 	.short	0x0038
        /*0024*/ 	.byte	0x00, 0xf4, 0x21, 0x00


	//----- nvinfo : EIATTR_KPARAM_INFO
	.align		4
.L_15:
        /*0028*/ 	.byte	0x04, 0x17
        /*002a*/ 	.short	(.L_17 - .L_16)
.L_16:
        /*002c*/ 	.word	0x00000000
        /*0030*/ 	.short	0x0006
        /*0032*/ 	.short	0x0030
        /*0034*/ 	.byte	0x00, 0xf4, 0x21, 0x00


	//----- nvinfo : EIATTR_KPARAM_INFO
	.align		4
.L_17:
        /*0038*/ 	.byte	0x04, 0x17
        /*003a*/ 	.short	(.L_19 - .L_18)
.L_18:
        /*003c*/ 	.word	0x00000000
        /*0040*/ 	.short	0x0005
        /*0042*/ 	.short	0x0028
        /*0044*/ 	.byte	0x00, 0xf4, 0x21, 0x00


	//----- nvinfo : EIATTR_KPARAM_INFO
	.align		4
.L_19:
        /*0048*/ 	.byte	0x04, 0x17
        /*004a*/ 	.short	(.L_21 - .L_20)
.L_20:
        /*004c*/ 	.word	0x00000000
        /*0050*/ 	.short	0x0004
        /*0052*/ 	.short	0x0020
        /*0054*/ 	.byte	0x00, 0xf4, 0x21, 0x00


	//----- nvinfo : EIATTR_KPARAM_INFO
	.align		4
.L_21:
        /*0058*/ 	.byte	0x04, 0x17
        /*005a*/ 	.short	(.L_23 - .L_22)
.L_22:
        /*005c*/ 	.word	0x00000000
        /*0060*/ 	.short	0x0003
        /*0062*/ 	.short	0x0018
        /*0064*/ 	.byte	0x00, 0xf4, 0x21, 0x00


	//----- nvinfo : EIATTR_KPARAM_INFO
	.align		4
.L_23:
        /*0068*/ 	.byte	0x04, 0x17
        /*006a*/ 	.short	(.L_25 - .L_24)
.L_24:
        /*006c*/ 	.word	0x00000000
        /*0070*/ 	.short	0x0002
        /*0072*/ 	.short	0x0010
        /*0074*/ 	.byte	0x00, 0xf4, 0x21, 0x00


	//----- nvinfo : EIATTR_KPARAM_INFO
	.align		4
.L_25:
        /*0078*/ 	.byte	0x04, 0x17
        /*007a*/ 	.short	(.L_27 - .L_26)
.L_26:
        /*007c*/ 	.word	0x00000000
        /*0080*/ 	.short	0x0001
        /*0082*/ 	.short	0x0008
        /*0084*/ 	.byte	0x00, 0xf4, 0x21, 0x00


	//----- nvinfo : EIATTR_KPARAM_INFO
	.align		4
.L_27:
        /*0088*/ 	.byte	0x04, 0x17
        /*008a*/ 	.short	(.L_29 - .L_28)
.L_28:
        /*008c*/ 	.word	0x00000000
        /*0090*/ 	.short	0x0000
        /*0092*/ 	.short	0x0000
        /*0094*/ 	.byte	0x00, 0xf4, 0x21, 0x00


	//----- nvinfo : EIATTR_SPARSE_MMA_MASK
	.align		4
.L_29:
        /*0098*/ 	.byte	0x03, 0x50
        /*009a*/ 	.short	0x0000


	//----- nvinfo : EIATTR_MAXREG_COUNT
	.align		4
        /*009c*/ 	.byte	0x03, 0x1b
        /*009e*/ 	.short	0x00ff


	//----- nvinfo : EIATTR_EXIT_INSTR_OFFSETS
	.align		4
        /*00a0*/ 	.byte	0x04, 0x1c
        /*00a2*/ 	.short	(.L_31 - .L_30)


	//   ....[0]....
.L_30:
        /*00a4*/ 	.word	0x00000400


	//----- nvinfo : EIATTR_REQNTID
	.align		4
.L_31:
        /*00a8*/ 	.byte	0x04, 0x10
        /*00aa*/ 	.short	(.L_33 - .L_32)
.L_32:
        /*00ac*/ 	.word	0x00000080
        /*00b0*/ 	.word	0x00000001
        /*00b4*/ 	.word	0x00000001


	//----- nvinfo : EIATTR_CBANK_PARAM_SIZE
	.align		4
.L_33:
        /*00b8*/ 	.byte	0x03, 0x19
        /*00ba*/ 	.short	0x0044


	//----- nvinfo : EIATTR_PARAM_CBANK
	.align		4
        /*00bc*/ 	.byte	0x04, 0x0a
        /*00be*/ 	.short	(.L_35 - .L_34)
	.align		4
.L_34:
        /*00c0*/ 	.word	index@(.nv.constant0.triton_poi_fused__native_batch_norm_legit_no_training_add_convolution_34)
        /*00c4*/ 	.short	0x0210
        /*00c6*/ 	.short	0x0044


	//----- nvinfo : EIATTR_SW_WAR
	.align		4
.L_35:
        /*00c8*/ 	.byte	0x04, 0x36
        /*00ca*/ 	.short	(.L_37 - .L_36)
.L_36:
        /*00cc*/ 	.word	0x00000008
.L_37:


//--------------------- .nv.callgraph             --------------------------
	.section	.nv.callgraph,"",@"SHT_CUDA_CALLGRAPH"
	.align	4
	.sectionentsize	8
	.align		4
        /*0000*/ 	.word	0x00000000
	.align		4
        /*0004*/ 	.word	0xffffffff
	.align		4
        /*0008*/ 	.word	0x00000000
	.align		4
        /*000c*/ 	.word	0xfffffffe
	.align		4
        /*0010*/ 	.word	0x00000000
	.align		4
        /*0014*/ 	.word	0xfffffffd
	.align		4
        /*0018*/ 	.word	0x00000000
	.align		4
        /*001c*/ 	.word	0xfffffffc


//--------------------- .nv.constant4             --------------------------
	.section	.nv.constant4,"a",@progbits
	.align	8
	.align		8
.nv.constant4:
        /*0000*/ 	.dword	_$_str
	.align		8
        /*0008*/ 	.dword	_$_str_$_2


//--------------------- .text.triton_poi_fused__native_batch_norm_legit_no_training_add_convolution_34 --------------------------
	.section	.text.triton_poi_fused__native_batch_norm_legit_no_training_add_convolution_34,"ax",@progbits
	.align	128
        .global         triton_poi_fused__native_batch_norm_legit_no_training_add_convolution_34
        .type           triton_poi_fused__native_batch_norm_legit_no_training_add_convolution_34,@function
        .size           triton_poi_fused__native_batch_norm_legit_no_training_add_convolution_34,(.L_x_1 - triton_poi_fused__native_batch_norm_legit_no_training_add_convolution_34)
        .other          triton_poi_fused__native_batch_norm_legit_no_training_add_convolution_34,@"STO_CUDA_ENTRY STV_DEFAULT"
triton_poi_fused__native_batch_norm_legit_no_training_add_convolution_34:
.text.triton_poi_fused__native_batch_norm_legit_no_training_add_convolution_34:
[----:B------:R-:W-:Y:S01]  /*0000*/  LDC R1, c[0x0][0x28] ;  /* 0x00000a00ff017b82 */ /* 0x000fe20000000800 */
[----:B------:R-:W1:Y:S07]  /*0010*/  S2R R0, SR_TID.X ;  /* 0x0000000000007919 */ /* 0x000e6e0000002100 */
[----:B------:R-:W2:Y:S01]  /*0020*/  LDC.64 R4, c[0x0][0x238] ;  /* 0x00008e00ff047b82 */ /* 0x000ea20000000a00 */
[----:B------:R-:W-:Y:S01]  /*0030*/  ULDC.64 UR4, c[0x0][0x208] ;  /* 0x0000820000047ab9 */ /* 0x000fe20000000a00 */
[----:B------:R-:W3:Y:S06]  /*0040*/  S2R R19, SR_CTAID.X ;  /* 0x0000000000137919 */ /* 0x000eec0000002500 */
[----:B------:R-:W4:Y:S08]  /*0050*/  LDC.64 R20, c[0x0][0x220] ;  /* 0x00008800ff147b82 */ /* 0x000f300000000a00 */
[----:B------:R-:W5:Y:S08]  /*0060*/  LDC.64 R22, c[0x0][0x230] ;  /* 0x00008c00ff167b82 */ /* 0x000f700000000a00 */
[----:B------:R-:W4:Y:S01]  /*0070*/  LDC.64 R10, c[0x0][0x218] ;  /* 0x00008600ff0a7b82 */ /* 0x000f220000000a00 */
[----:B-1----:R-:W-:-:S07]  /*0080*/  SHF.L.U32 R0, R0, 0x1, RZ ;  /* 0x0000000100007819 */ /* 0x002fce00000006ff */
[----:B------:R-:W1:Y:S01]  /*0090*/  LDC.64 R16, c[0x0][0x228] ;  /* 0x00008a00ff107b82 */ /* 0x000e620000000a00 */
[----:B---3--:R-:W-:Y:S02]  /*00a0*/  SHF.R.S32.HI R2, RZ, 0x17, R19 ;  /* 0x00000017ff027819 */ /* 0x008fe40000011413 */
[----:B------:R-:W-:Y:S02]  /*00b0*/  LOP3.LUT R0, R0, 0xfe, RZ, 0xc0, !PT ;  /* 0x000000fe00007812 */ /* 0x000fe400078ec0ff */
[----:B------:R-:W-:-:S03]  /*00c0*/  SGXT R2, R2, 0x1 ;  /* 0x000000010202781a */ /* 0x000fc60000000200 */
[----:B------:R-:W3:Y:S01]  /*00d0*/  LDC.64 R6, c[0x0][0x240] ;  /* 0x00009000ff067b82 */ /* 0x000ee20000000a00 */
[----:B------:R-:W-:-:S04]  /*00e0*/  LEA R19, R19, R0, 0x8 ;  /* 0x0000000013137211 */ /* 0x000fc800078e40ff */
[----:B------:R-:W-:-:S03]  /*00f0*/  LEA.HI R2, R2, R19, RZ, 0x6 ;  /* 0x0000001302027211 */ /* 0x000fc600078f30ff */
[----:B------:R-:W1:Y:S01]  /*0100*/  LDC.64 R8, c[0x0][0x248] ;  /* 0x00009200ff087b82 */ /* 0x000e620000000a00 */
[--C-:B------:R-:W-:Y:S02]  /*0110*/  SHF.R.S32.HI R15, RZ, 0x6, R2.reuse ;  /* 0x00000006ff0f7819 */ /* 0x100fe40000011402 */
[----:B------:R-:W-:-:S04]  /*0120*/  SHF.R.S32.HI R2, RZ, 0x1f, R2 ;  /* 0x0000001fff027819 */ /* 0x000fc80000011402 */
[----:B------:R-:W-:-:S04]  /*0130*/  LEA.HI R2, R2, R15, RZ, 0x8 ;  /* 0x0000000f02027211 */ /* 0x000fc800078f40ff */
[----:B------:R-:W-:-:S04]  /*0140*/  LOP3.LUT R2, R2, 0xffffff00, RZ, 0xc0, !PT ;  /* 0xffffff0002027812 */ /* 0x000fc800078ec0ff */
[----:B------:R-:W-:Y:S02]  /*0150*/  IADD3 R15, R15, -R2, RZ ;  /* 0x800000020f0f7210 */ /* 0x000fe40007ffe0ff */
[----:B------:R-:W1:Y:S03]  /*0160*/  LDC.64 R2, c[0x0][0x210] ;  /* 0x00008400ff027b82 */ /* 0x000e660000000a00 */
[----:B--2---:R-:W-:-:S05]  /*0170*/  IMAD.WIDE R4, R15, 0x4, R4 ;  /* 0x000000040f047825 */ /* 0x004fca00078e0204 */
[----:B------:R-:W2:Y:S01]  /*0180*/  LDG.E.EL R0, desc[UR4][R4.64] ;  /* 0x0000000404007981 */ /* 0x000ea2000c2e1900 */
[----:B----4-:R-:W-:-:S04]  /*0190*/  IMAD.WIDE R20, R15, 0x4, R20 ;  /* 0x000000040f147825 */ /* 0x010fc800078e0214 */
[----:B-----5:R-:W-:Y:S01]  /*01a0*/  IMAD.WIDE R22, R15, 0x4, R22 ;  /* 0x000000040f167825 */ /* 0x020fe200078e0216 */
[----:B------:R-:W4:Y:S03]  /*01b0*/  LDG.E.EL R12, desc[UR4][R20.64] ;  /* 0x00000004140c7981 */ /* 0x000f26000c2e1900 */
[C---:B0-----:R-:W-:Y:S01]  /*01c0*/  IMAD.WIDE R10, R19.reuse, 0x4, R10 ;  /* 0x00000004130a7825 */ /* 0x041fe200078e020a */
[----:B------:R-:W5:Y:S03]  /*01d0*/  LDG.E.EL R13, desc[UR4][R22.64] ;  /* 0x00000004160d7981 */ /* 0x000f66000c2e1900 */
[----:B-1----:R-:W-:-:S05]  /*01e0*/  IMAD.WIDE R2, R19, 0x4, R2 ;  /* 0x0000000413027825 */ /* 0x002fca00078e0202 */
[----:B------:R-:W4:Y:S01]  /*01f0*/  LDG.E.64 R4, desc[UR4][R2.64] ;  /* 0x0000000402047981 */ /* 0x000f22000c1e1b00 */
[----:B------:R-:W-:-:S04]  /*0200*/  IMAD.WIDE R16, R15, 0x4, R16 ;  /* 0x000000040f107825 */ /* 0x000fc800078e0210 */
[C---:B---3--:R-:W-:Y:S02]  /*0210*/  IMAD.WIDE R18, R15.reuse, 0x4, R6 ;  /* 0x000000040f127825 */ /* 0x048fe400078e0206 */
[----:B------:R-:W3:Y:S02]  /*0220*/  LDG.E.64 R6, desc[UR4][R10.64] ;  /* 0x000000040a067981 */ /* 0x000ee4000c1e1b00 */
[----:B------:R-:W-:Y:S02]  /*0230*/  IMAD.WIDE R14, R15, 0x4, R8 ;  /* 0x000000040f0e7825 */ /* 0x000fe400078e0208 */
[----:B------:R-:W3:Y:S04]  /*0240*/  LDG.E.EL R9, desc[UR4][R18.64] ;  /* 0x0000000412097981 */ /* 0x000ee8000c2e1900 */
[----:B------:R-:W3:Y:S04]  /*0250*/  LDG.E.EL R14, desc[UR4][R14.64] ;  /* 0x000000040e0e7981 */ /* 0x000ee8000c2e1900 */
[----:B------:R0:W3:Y:S02]  /*0260*/  LDG.E.EL R8, desc[UR4][R16.64] ;  /* 0x0000000410087981 */ /* 0x0000e4000c2e1900 */
[----:B0-----:R-:W-:Y:S01]  /*0270*/  HFMA2.MMA R17, -RZ, RZ, 1.625, 0 ;  /* 0x3e800000ff117435 */ /* 0x001fe200000001ff */
[----:B--2---:R-:W-:-:S04]  /*0280*/  FADD R0, R0, 9.9999997473787516356e-06 ;  /* 0x3727c5ac00007421 */ /* 0x004fc80000000000 */
[----:B------:R-:W0:Y:S02]  /*0290*/  MUFU.SQRT R20, R0 ;  /* 0x0000000000147308 */ /* 0x000e240000002000 */
[C---:B0-----:R-:W-:Y:S02]  /*02a0*/  FSETP.GT.AND P0, PT, R20.reuse, 8.50705917302346158658e+37, PT ;  /* 0x7e8000001400780b */ /* 0x041fe40003f04000 */
[----:B------:R-:W-:-:S11]  /*02b0*/  FSETP.GEU.AND P1, PT, R20, 1.175494350822287508e-38, PT ;  /* 0x008000001400780b */ /* 0x000fd60003f2e000 */
[----:B------:R-:W-:-:S04]  /*02c0*/  @P0 FMUL R20, R20, 0.25 ;  /* 0x3e80000014140820 */ /* 0x000fc80000400000 */
[----:B------:R-:W-:-:S06]  /*02d0*/  @!P1 FMUL R20, R20, 16777216 ;  /* 0x4b80000014149820 */ /* 0x000fcc0000400000 */
[----:B------:R-:W0:Y:S01]  /*02e0*/  MUFU.RCP R20, R20 ;  /* 0x0000001400147308 */ /* 0x000e220000001000 */
[----:B------:R-:W-:Y:S01]  /*02f0*/  FSEL R17, R17, 1, P0 ;  /* 0x3f80000011117808 */ /* 0x000fe20000000000 */
[--C-:B----4-:R-:W-:Y:S01]  /*0300*/  FADD R4, R4, R12.reuse ;  /* 0x0000000c04047221 */ /* 0x110fe20000000000 */
[----:B------:R-:W-:-:S03]  /*0310*/  FADD R5, R5, R12 ;  /* 0x0000000c05057221 */ /* 0x000fc60000000000 */
[----:B------:R-:W-:Y:S01]  /*0320*/  @!P1 FMUL R17, R17, 16777216 ;  /* 0x4b80000011119820 */ /* 0x000fe20000400000 */
[C---:B-----5:R-:W-:Y:S01]  /*0330*/  FADD R0, -R13.reuse, R4 ;  /* 0x000000040d007221 */ /* 0x060fe20000000100 */
[----:B------:R-:W-:Y:S02]  /*0340*/  FADD R13, -R13, R5 ;  /* 0x000000050d0d7221 */ /* 0x000fe40000000100 */
[----:B0-----:R-:W-:-:S04]  /*0350*/  FMUL R17, R20, R17 ;  /* 0x0000001114117220 */ /* 0x001fc80000400000 */
[-C--:B------:R-:W-:Y:S01]  /*0360*/  FMUL R0, R0, R17.reuse ;  /* 0x0000001100007220 */ /* 0x080fe20000400000 */
[----:B------:R-:W-:Y:S01]  /*0370*/  FMUL R13, R13, R17 ;  /* 0x000000110d0d7220 */ /* 0x000fe20000400000 */
[--C-:B---3--:R-:W-:Y:S01]  /*0380*/  FADD R7, R7, R8.reuse ;  /* 0x0000000807077221 */ /* 0x108fe20000000000 */
[----:B------:R-:W-:Y:S01]  /*0390*/  FADD R6, R6, R8 ;  /* 0x0000000806067221 */ /* 0x000fe20000000000 */
[C-C-:B------:R-:W-:Y:S01]  /*03a0*/  FFMA R15, R9.reuse, R0, R14.reuse ;  /* 0x00000000090f7223 */ /* 0x140fe2000000000e */
[----:B------:R-:W-:-:S03]  /*03b0*/  FFMA R14, R9, R13, R14 ;  /* 0x0000000d090e7223 */ /* 0x000fc6000000000e */
[----:B------:R-:W-:Y:S01]  /*03c0*/  FADD R6, R6, R15 ;  /* 0x0000000f06067221 */ /* 0x000fe20000000000 */
[----:B------:R-:W-:Y:S01]  /*03d0*/  FADD R7, R7, R14 ;  /* 0x0000000e07077221 */ /* 0x000fe20000000000 */
[----:B------:R-:W-:Y:S04]  /*03e0*/  STG.E.64 desc[UR4][R2.64], R4 ;  /* 0x0000000402007986 */ /* 0x000fe8000c101b04 */
[----:B------:R-:W-:Y:S01]  /*03f0*/  STG.E.64 desc[UR4][R10.64], R6 ;  /* 0x000000060a007986 */ /* 0x000fe2000c101b04 */
[----:B------:R-:W-:Y:S05]  /*0400*/  EXIT ;  /* 0x000000000000794d */ /* 0x000fea0003800000 */
.L_x_0:
[----:B------:R-:W-:-:S00]  /*0410*/  BRA `(.L_x_0) ;  /* 0xfffffffc00fc7947 */ /* 0x000fc0000383ffff */
[----:B------:R-:W-:-:S00]  /*0420*/  NOP ;  /* 0x0000000000007918 */ /* 0x000fc00000000000 */
        /* <DEDUP_REMOVED lines=13> */
.L_x_1:


//--------------------- .nv.global.init           --------------------------
	.section	.nv.global.init,"aw",@progbits
.nv.global.init:
	.type		_$_str,@object
	.size		_$_str,(_$_str_$_2 - _$_str)
_$_str:
        /*0000*/ 	.byte	0x5f, 0x5f, 0x43, 0x55, 0x44, 0x41, 0x5f, 0x46, 0x54, 0x5a, 0x00
	.type		_$_str_$_2,@object
	.size		_$_str_$_2,(.L_1 - _$_str_$_2)
_$_str_$_2:
        /*000b*/ 	.byte	0x5f, 0x5f, 0x43, 0x55, 0x44, 0x41, 0x5f, 0x50, 0x52, 0x45, 0x43, 0x5f, 0x53, 0x51, 0x52, 0x54
        /*001b*/ 	.byte	0x00
.L_1:


//--------------------- .nv.constant0.triton_poi_fused__native_batch_norm_legit_no_training_add_convolution_34 --------------------------
	.section	.nv.constant0.triton_poi_fused__native_batch_norm_legit_no_training_add_convolution_34,"a",@progbits
	.sectionflags	@""
	.align	4
.nv.constant0.triton_poi_fused__native_batch_norm_legit_no_training_add_convolution_34:
	.zero		596
